//
// Generated by NVIDIA NVVM Compiler
//
// Compiler Build ID: CL-36424714
// Cuda compilation tools, release 13.0, V13.0.88
// Based on NVVM 20.0.0
//

.version 9.0
.target sm_100
.address_size 64

	// .globl	_Z3addPiS_S_

.visible .entry _Z3addPiS_S_(
	.param .u64 .ptr .align 1 _Z3addPiS_S__param_0,
	.param .u64 .ptr .align 1 _Z3addPiS_S__param_1,
	.param .u64 .ptr .align 1 _Z3addPiS_S__param_2
)
{
	.reg .pred 	%p<2>;
	.reg .b32 	%r<8>;
	.reg .b64 	%rd<11>;

	ld.param.u64 	%rd1, [_Z3addPiS_S__param_0];
	ld.param.u64 	%rd2, [_Z3addPiS_S__param_1];
	ld.param.u64 	%rd3, [_Z3addPiS_S__param_2];
	mov.u32 	%r2, %ctaid.x;
	mov.u32 	%r3, %ntid.x;
	mov.u32 	%r4, %tid.x;
	mad.lo.s32 	%r1, %r2, %r3, %r4;
	setp.gt.s32 	%p1, %r1, 4;
	@%p1 bra 	$L__BB0_2;
	cvta.to.global.u64 	%rd4, %rd1;
	cvta.to.global.u64 	%rd5, %rd2;
	cvta.to.global.u64 	%rd6, %rd3;
	mul.wide.s32 	%rd7, %r1, 4;
	add.s64 	%rd8, %rd4, %rd7;
	ld.global.u32 	%r5, [%rd8];
	add.s64 	%rd9, %rd5, %rd7;
	ld.global.u32 	%r6, [%rd9];
	add.s32 	%r7, %r6, %r5;
	add.s64 	%rd10, %rd6, %rd7;
	st.global.u32 	[%rd10], %r7;
$L__BB0_2:
	ret;

}


// ===== COMPILED SASS (sm_100) =====

	.target	sm_100

	.elftype	@"ET_EXEC"


//--------------------- .note.nv.tkinfo           --------------------------
	.section	.note.nv.tkinfo,"",@"SHT_NOTE"
	.sectionflags	@"SHF_NOTE_NV_TKINFO"
	.tkinfo
        /*0018*/ 	.word	0x00000002
        /*0030*/ 	.string	""
        /*0030*/ 	.string	"ptxas"
        /*0030*/ 	.string	"Cuda compilation tools, release 13.0, V13.0.88"
        /*0030*/ 	.string	"Build cuda_13.0.r13.0/compiler.36424714_0"
        /*0030*/ 	.string	"-arch sm_100 -m 64 "



//--------------------- .note.nv.cuinfo           --------------------------
	.section	.note.nv.cuinfo,"",@"SHT_NOTE"
	.sectionflags	@"SHF_NOTE_NV_CUINFO"
        /*0018*/ 	.short	0x0002
        /*001a*/ 	.short	0x0064
        /*001c*/ 	.short	0x0082
	.zero		2


//--------------------- .nv.info                  --------------------------
	.section	.nv.info,"",@"SHT_CUDA_INFO"
	.align	4


	//----- nvinfo : EIATTR_REGCOUNT
	.align		4
        /*0000*/ 	.byte	0x04, 0x2f
        /*0002*/ 	.short	(.L_1 - .L_0)
	.align		4
.L_0:
        /*0004*/ 	.word	index@(_Z3addPiS_S_)
        /*0008*/ 	.word	0x0000000c


	//----- nvinfo : EIATTR_FRAME_SIZE
	.align		4
.L_1:
        /*000c*/ 	.byte	0x04, 0x11
        /*000e*/ 	.short	(.L_3 - .L_2)
	.align		4
.L_2:
        /*0010*/ 	.word	index@(_Z3addPiS_S_)
        /*0014*/ 	.word	0x00000000


	//----- nvinfo : EIATTR_MIN_STACK_SIZE
	.align		4
.L_3:
        /*0018*/ 	.byte	0x04, 0x12
        /*001a*/ 	.short	(.L_5 - .L_4)
	.align		4
.L_4:
        /*001c*/ 	.word	index@(_Z3addPiS_S_)
        /*0020*/ 	.word	0x00000000
.L_5:


//--------------------- .nv.compat                --------------------------
	.section	.nv.compat,"",@"SHT_CUDA_COMPAT_INFO"
	.align	4
        /*0000*/ 	.byte	0x02, 0x09, 0x00, 0x00, 0x02, 0x02, 0x01, 0x00, 0x02, 0x05, 0x05, 0x00, 0x03, 0x07, 0x01, 0x01
        /*0010*/ 	.byte	0x02, 0x03, 0x00, 0x00, 0x02, 0x06, 0x01, 0x00, 0x04, 0x0b, 0x08, 0x00, 0x09, 0x00, 0x00, 0x00
        /*0020*/ 	.byte	0x00, 0x00, 0x00, 0x00


//--------------------- .nv.info._Z3addPiS_S_     --------------------------
	.section	.nv.info._Z3addPiS_S_,"",@"SHT_CUDA_INFO"
	.sectionflags	@""
	.align	4


	//----- nvinfo : EIATTR_CUDA_API_VERSION
	.align		4
        /*0000*/ 	.byte	0x04, 0x37
        /*0002*/ 	.short	(.L_7 - .L_6)
.L_6:
        /*0004*/ 	.word	0x00000082


	//----- nvinfo : EIATTR_KPARAM_INFO
	.align		4
.L_7:
        /*0008*/ 	.byte	0x04, 0x17
        /*000a*/ 	.short	(.L_9 - .L_8)
.L_8:
        /*000c*/ 	.word	0x00000000
        /*0010*/ 	.short	0x0002
        /*0012*/ 	.short	0x0010
        /*0014*/ 	.byte	0x00, 0xf5, 0x21, 0x00


	//----- nvinfo : EIATTR_KPARAM_INFO
	.align		4
.L_9:
        /*0018*/ 	.byte	0x04, 0x17
        /*001a*/ 	.short	(.L_11 - .L_10)
.L_10:
        /*001c*/ 	.word	0x00000000
        /*0020*/ 	.short	0x0001
        /*0022*/ 	.short	0x0008
        /*0024*/ 	.byte	0x00, 0xf5, 0x21, 0x00


	//----- nvinfo : EIATTR_KPARAM_INFO
	.align		4
.L_11:
        /*0028*/ 	.byte	0x04, 0x17
        /*002a*/ 	.short	(.L_13 - .L_12)
.L_12:
        /*002c*/ 	.word	0x00000000
        /*0030*/ 	.short	0x0000
        /*0032*/ 	.short	0x0000
        /*0034*/ 	.byte	0x00, 0xf5, 0x21, 0x00


	//----- nvinfo : EIATTR_SPARSE_MMA_MASK
	.align		4
.L_13:
        /*0038*/ 	.byte	0x03, 0x50
        /*003a*/ 	.short	0x0000


	//----- nvinfo : EIATTR_MAXREG_COUNT
	.align		4
        /*003c*/ 	.byte	0x03, 0x1b
        /*003e*/ 	.short	0x00ff


	//----- nvinfo : EIATTR_MERCURY_ISA_VERSION
	.align		4
        /*0040*/ 	.byte	0x03, 0x5f
        /*0042*/ 	.short	0x0101


	//----- nvinfo : EIATTR_VRC_CTA_INIT_COUNT
	.align		4
        /*0044*/ 	.byte	0x02, 0x4a
	.zero		1
	.zero		1


	//----- nvinfo : EIATTR_EXIT_INSTR_OFFSETS
	.align		4
        /*0048*/ 	.byte	0x04, 0x1c
        /*004a*/ 	.short	(.L_15 - .L_14)


	//   ....[0]....
.L_14:
        /*004c*/ 	.word	0x00000060


	//   ....[1]....
        /*0050*/ 	.word	0x00000120


	//----- nvinfo : EIATTR_CBANK_PARAM_SIZE
	.align		4
.L_15:
        /*0054*/ 	.byte	0x03, 0x19
        /*0056*/ 	.short	0x0018


	//----- nvinfo : EIATTR_PARAM_CBANK
	.align		4
        /*0058*/ 	.byte	0x04, 0x0a
        /*005a*/ 	.short	(.L_17 - .L_16)
	.align		4
.L_16:
        /*005c*/ 	.word	index@(.nv.constant0._Z3addPiS_S_)
        /*0060*/ 	.short	0x0380
        /*0062*/ 	.short	0x0018


	//----- nvinfo : EIATTR_SW_WAR
	.align		4
.L_17:
        /*0064*/ 	.byte	0x04, 0x36
        /*0066*/ 	.short	(.L_19 - .L_18)
.L_18:
        /*0068*/ 	.word	0x00000008
.L_19:


//--------------------- .nv.callgraph             --------------------------
	.section	.nv.callgraph,"",@"SHT_CUDA_CALLGRAPH"
	.align	4
	.sectionentsize	8
	.align		4
        /*0000*/ 	.word	0x00000000
	.align		4
        /*0004*/ 	.word	0xffffffff
	.align		4
        /*0008*/ 	.word	0x00000000
	.align		4
        /*000c*/ 	.word	0xfffffffe
	.align		4
        /*0010*/ 	.word	0x00000000
	.align		4
        /*0014*/ 	.word	0xfffffffd
	.align		4
        /*0018*/ 	.word	0x00000000
	.align		4
        /*001c*/ 	.word	0xfffffffc


//--------------------- .text._Z3addPiS_S_        --------------------------
	.section	.text._Z3addPiS_S_,"ax",@progbits
	.align	128
        .global         _Z3addPiS_S_
        .type           _Z3addPiS_S_,@function
        .size           _Z3addPiS_S_,(.L_x_1 - _Z3addPiS_S_)
        .other          _Z3addPiS_S_,@"STO_CUDA_ENTRY STV_DEFAULT"
_Z3addPiS_S_:
.text._Z3addPiS_S_:
[----:B------:R-:W-:Y:S01]  /*0000*/  LDC R1, c[0x0][0x37c] ;  /* 0x0000df00ff017b82 */ /* 0x000fe20000000800 */
[----:B------:R-:W0:Y:S07]  /*0010*/  S2R R0, SR_TID.X ;  /* 0x0000000000007919 */ /* 0x000e2e0000002100 */
[----:B------:R-:W0:Y:S08]  /*0020*/  S2UR UR4, SR_CTAID.X ;  /* 0x00000000000479c3 */ /* 0x000e300000002500 */
[----:B------:R-:W0:Y:S02]  /*0030*/  LDC R9, c[0x0][0x360] ;  /* 0x0000d800ff097b82 */ /* 0x000e240000000800 */
[----:B0-----:R-:W-:-:S05]  /*0040*/  IMAD R9, R9, UR4, R0 ;  /* 0x0000000409097c24 */ /* 0x001fca000f8e0200 */
[----:B------:R-:W-:-:S13]  /*0050*/  ISETP.GT.AND P0, PT, R9, 0x4, PT ;  /* 0x000000040900780c */ /* 0x000fda0003f04270 */
[----:B------:R-:W-:Y:S05]  /*0060*/  @P0 EXIT ;  /* 0x000000000000094d */ /* 0x000fea0003800000 */
[----:B------:R-:W0:Y:S01]  /*0070*/  LDC.64 R2, c[0x0][0x380] ;  /* 0x0000e000ff027b82 */ /* 0x000e220000000a00 */
[----:B------:R-:W1:Y:S07]  /*0080*/  LDCU.64 UR4, c[0x0][0x358] ;  /* 0x00006b00ff0477ac */ /* 0x000e6e0008000a00 */
[----:B------:R-:W2:Y:S08]  /*0090*/  LDC.64 R4, c[0x0][0x388] ;  /* 0x0000e200ff047b82 */ /* 0x000eb00000000a00 */
[----:B------:R-:W3:Y:S01]  /*00a0*/  LDC.64 R6, c[0x0][0x390] ;  /* 0x0000e400ff067b82 */ /* 0x000ee20000000a00 */
[----:B0-----:R-:W-:-:S06]  /*00b0*/  IMAD.WIDE R2, R9, 0x4, R2 ;  /* 0x0000000409027825 */ /* 0x001fcc00078e0202 */
[----:B-1----:R-:W4:Y:S01]  /*00c0*/  LDG.E R2, desc[UR4][R2.64] ;  /* 0x0000000402027981 */ /* 0x002f22000c1e1900 */
[----:B--2---:R-:W-:-:S06]  /*00d0*/  IMAD.WIDE R4, R9, 0x4, R4 ;  /* 0x0000000409047825 */ /* 0x004fcc00078e0204 */
[----:B------:R-:W4:Y:S01]  /*00e0*/  LDG.E R5, desc[UR4][R4.64] ;  /* 0x0000000404057981 */ /* 0x000f22000c1e1900 */
[----:B---3--:R-:W-:Y:S01]  /*00f0*/  IMAD.WIDE R6, R9, 0x4, R6 ;  /* 0x0000000409067825 */ /* 0x008fe200078e0206 */
[----:B----4-:R-:W-:-:S05]  /*0100*/  IADD3 R9, PT, PT, R2, R5, RZ ;  /* 0x0000000502097210 */ /* 0x010fca0007ffe0ff */
[----:B------:R-:W-:Y:S01]  /*0110*/  STG.E desc[UR4][R6.64], R9 ;  /* 0x0000000906007986 */ /* 0x000fe2000c101904 */
[----:B------:R-:W-:Y:S05]  /*0120*/  EXIT ;  /* 0x000000000000794d */ /* 0x000fea0003800000 */
.L_x_0:
[----:B------:R-:W-:-:S00]  /*0130*/  BRA `(.L_x_0) ;  /* 0xfffffffc00fc7947 */ /* 0x000fc0000383ffff */
[----:B------:R-:W-:-:S00]  /*0140*/  NOP ;  /* 0x0000000000007918 */ /* 0x000fc00000000000 */
        /* <DEDUP_REMOVED lines=11> */
.L_x_1:


//--------------------- .nv.shared.reserved.0     --------------------------
	.section	.nv.shared.reserved.0,"aw",@nobits
	.weak		__nv_reservedSMEM_offset_0_alias
	.size		__nv_reservedSMEM_offset_0_alias, 0, 64
	.other		__nv_reservedSMEM_offset_0_alias,@"STO_CUDA_RESERVED_SHARED STV_DEFAULT"
__nv_reservedSMEM_offset_0_alias:
	.zero		0
	.zero		64


//--------------------- .nv.constant0._Z3addPiS_S_ --------------------------
	.section	.nv.constant0._Z3addPiS_S_,"a",@progbits
	.sectionflags	@""
	.align	4
.nv.constant0._Z3addPiS_S_:
	.zero		920


//--------------------- SYMBOLS --------------------------

	.type		.nv.reservedSmem.offset0,@object
	.size		.nv.reservedSmem.offset0,0x4
